//
// Generated by NVIDIA NVVM Compiler
//
// Compiler Build ID: CL-36424714
// Cuda compilation tools, release 13.0, V13.0.88
// Based on NVVM 20.0.0
//

.version 9.0
.target sm_100
.address_size 64

	// .globl	_Z6matAddPiS_S_

.visible .entry _Z6matAddPiS_S_(
	.param .u64 .ptr .align 1 _Z6matAddPiS_S__param_0,
	.param .u64 .ptr .align 1 _Z6matAddPiS_S__param_1,
	.param .u64 .ptr .align 1 _Z6matAddPiS_S__param_2
)
{
	.reg .pred 	%p<4>;
	.reg .b32 	%r<15>;
	.reg .b64 	%rd<11>;

	ld.param.u64 	%rd1, [_Z6matAddPiS_S__param_0];
	ld.param.u64 	%rd2, [_Z6matAddPiS_S__param_1];
	ld.param.u64 	%rd3, [_Z6matAddPiS_S__param_2];
	mov.u32 	%r3, %ctaid.x;
	mov.u32 	%r4, %ntid.x;
	mov.u32 	%r5, %tid.x;
	mad.lo.s32 	%r1, %r3, %r4, %r5;
	mov.u32 	%r6, %ctaid.y;
	mov.u32 	%r7, %ntid.y;
	mov.u32 	%r8, %tid.y;
	mad.lo.s32 	%r9, %r6, %r7, %r8;
	setp.gt.s32 	%p1, %r1, 3;
	setp.gt.u32 	%p2, %r9, 3;
	or.pred  	%p3, %p1, %p2;
	@%p3 bra 	$L__BB0_2;
	cvta.to.global.u64 	%rd4, %rd1;
	cvta.to.global.u64 	%rd5, %rd2;
	cvta.to.global.u64 	%rd6, %rd3;
	shl.b32 	%r10, %r1, 2;
	add.s32 	%r11, %r10, %r9;
	mul.wide.s32 	%rd7, %r11, 4;
	add.s64 	%rd8, %rd4, %rd7;
	ld.global.u32 	%r12, [%rd8];
	add.s64 	%rd9, %rd5, %rd7;
	ld.global.u32 	%r13, [%rd9];
	add.s32 	%r14, %r13, %r12;
	add.s64 	%rd10, %rd6, %rd7;
	st.global.u32 	[%rd10], %r14;
$L__BB0_2:
	ret;

}


// ===== COMPILED SASS (sm_100) =====

	.target	sm_100

	.elftype	@"ET_EXEC"


//--------------------- .note.nv.tkinfo           --------------------------
	.section	.note.nv.tkinfo,"",@"SHT_NOTE"
	.sectionflags	@"SHF_NOTE_NV_TKINFO"
	.tkinfo
        /*0018*/ 	.word	0x00000002
        /*0030*/ 	.string	""
        /*0030*/ 	.string	"ptxas"
        /*0030*/ 	.string	"Cuda compilation tools, release 13.0, V13.0.88"
        /*0030*/ 	.string	"Build cuda_13.0.r13.0/compiler.36424714_0"
        /*0030*/ 	.string	"-arch sm_100 -m 64 "



//--------------------- .note.nv.cuinfo           --------------------------
	.section	.note.nv.cuinfo,"",@"SHT_NOTE"
	.sectionflags	@"SHF_NOTE_NV_CUINFO"
        /*0018*/ 	.short	0x0002
        /*001a*/ 	.short	0x0064
        /*001c*/ 	.short	0x0082
	.zero		2


//--------------------- .nv.info                  --------------------------
	.section	.nv.info,"",@"SHT_CUDA_INFO"
	.align	4


	//----- nvinfo : EIATTR_REGCOUNT
	.align		4
        /*0000*/ 	.byte	0x04, 0x2f
        /*0002*/ 	.short	(.L_1 - .L_0)
	.align		4
.L_0:
        /*0004*/ 	.word	index@(_Z6matAddPiS_S_)
        /*0008*/ 	.word	0x0000000c


	//----- nvinfo : EIATTR_FRAME_SIZE
	.align		4
.L_1:
        /*000c*/ 	.byte	0x04, 0x11
        /*000e*/ 	.short	(.L_3 - .L_2)
	.align		4
.L_2:
        /*0010*/ 	.word	index@(_Z6matAddPiS_S_)
        /*0014*/ 	.word	0x00000000


	//----- nvinfo : EIATTR_MIN_STACK_SIZE
	.align		4
.L_3:
        /*0018*/ 	.byte	0x04, 0x12
        /*001a*/ 	.short	(.L_5 - .L_4)
	.align		4
.L_4:
        /*001c*/ 	.word	index@(_Z6matAddPiS_S_)
        /*0020*/ 	.word	0x00000000
.L_5:


//--------------------- .nv.compat                --------------------------
	.section	.nv.compat,"",@"SHT_CUDA_COMPAT_INFO"
	.align	4
        /*0000*/ 	.byte	0x02, 0x09, 0x00, 0x00, 0x02, 0x02, 0x01, 0x00, 0x02, 0x05, 0x05, 0x00, 0x03, 0x07, 0x01, 0x01
        /*0010*/ 	.byte	0x02, 0x03, 0x00, 0x00, 0x02, 0x06, 0x01, 0x00, 0x04, 0x0b, 0x08, 0x00, 0x09, 0x00, 0x00, 0x00
        /*0020*/ 	.byte	0x00, 0x00, 0x00, 0x00


//--------------------- .nv.info._Z6matAddPiS_S_  --------------------------
	.section	.nv.info._Z6matAddPiS_S_,"",@"SHT_CUDA_INFO"
	.sectionflags	@""
	.align	4


	//----- nvinfo : EIATTR_CUDA_API_VERSION
	.align		4
        /*0000*/ 	.byte	0x04, 0x37
        /*0002*/ 	.short	(.L_7 - .L_6)
.L_6:
        /*0004*/ 	.word	0x00000082


	//----- nvinfo : EIATTR_KPARAM_INFO
	.align		4
.L_7:
        /*0008*/ 	.byte	0x04, 0x17
        /*000a*/ 	.short	(.L_9 - .L_8)
.L_8:
        /*000c*/ 	.word	0x00000000
        /*0010*/ 	.short	0x0002
        /*0012*/ 	.short	0x0010
        /*0014*/ 	.byte	0x00, 0xf5, 0x21, 0x00


	//----- nvinfo : EIATTR_KPARAM_INFO
	.align		4
.L_9:
        /*0018*/ 	.byte	0x04, 0x17
        /*001a*/ 	.short	(.L_11 - .L_10)
.L_10:
        /*001c*/ 	.word	0x00000000
        /*0020*/ 	.short	0x0001
        /*0022*/ 	.short	0x0008
        /*0024*/ 	.byte	0x00, 0xf5, 0x21, 0x00


	//----- nvinfo : EIATTR_KPARAM_INFO
	.align		4
.L_11:
        /*0028*/ 	.byte	0x04, 0x17
        /*002a*/ 	.short	(.L_13 - .L_12)
.L_12:
        /*002c*/ 	.word	0x00000000
        /*0030*/ 	.short	0x0000
        /*0032*/ 	.short	0x0000
        /*0034*/ 	.byte	0x00, 0xf5, 0x21, 0x00


	//----- nvinfo : EIATTR_SPARSE_MMA_MASK
	.align		4
.L_13:
        /*0038*/ 	.byte	0x03, 0x50
        /*003a*/ 	.short	0x0000


	//----- nvinfo : EIATTR_MAXREG_COUNT
	.align		4
        /*003c*/ 	.byte	0x03, 0x1b
        /*003e*/ 	.short	0x00ff


	//----- nvinfo : EIATTR_MERCURY_ISA_VERSION
	.align		4
        /*0040*/ 	.byte	0x03, 0x5f
        /*0042*/ 	.short	0x0101


	//----- nvinfo : EIATTR_VRC_CTA_INIT_COUNT
	.align		4
        /*0044*/ 	.byte	0x02, 0x4a
	.zero		1
	.zero		1


	//----- nvinfo : EIATTR_EXIT_INSTR_OFFSETS
	.align		4
        /*0048*/ 	.byte	0x04, 0x1c
        /*004a*/ 	.short	(.L_15 - .L_14)


	//   ....[0]....
.L_14:
        /*004c*/ 	.word	0x000000b0


	//   ....[1]....
        /*0050*/ 	.word	0x00000180


	//----- nvinfo : EIATTR_CBANK_PARAM_SIZE
	.align		4
.L_15:
        /*0054*/ 	.byte	0x03, 0x19
        /*0056*/ 	.short	0x0018


	//----- nvinfo : EIATTR_PARAM_CBANK
	.align		4
        /*0058*/ 	.byte	0x04, 0x0a
        /*005a*/ 	.short	(.L_17 - .L_16)
	.align		4
.L_16:
        /*005c*/ 	.word	index@(.nv.constant0._Z6matAddPiS_S_)
        /*0060*/ 	.short	0x0380
        /*0062*/ 	.short	0x0018


	//----- nvinfo : EIATTR_SW_WAR
	.align		4
.L_17:
        /*0064*/ 	.byte	0x04, 0x36
        /*0066*/ 	.short	(.L_19 - .L_18)
.L_18:
        /*0068*/ 	.word	0x00000008
.L_19:


//--------------------- .nv.callgraph             --------------------------
	.section	.nv.callgraph,"",@"SHT_CUDA_CALLGRAPH"
	.align	4
	.sectionentsize	8
	.align		4
        /*0000*/ 	.word	0x00000000
	.align		4
        /*0004*/ 	.word	0xffffffff
	.align		4
        /*0008*/ 	.word	0x00000000
	.align		4
        /*000c*/ 	.word	0xfffffffe
	.align		4
        /*0010*/ 	.word	0x00000000
	.align		4
        /*0014*/ 	.word	0xfffffffd
	.align		4
        /*0018*/ 	.word	0x00000000
	.align		4
        /*001c*/ 	.word	0xfffffffc


//--------------------- .text._Z6matAddPiS_S_     --------------------------
	.section	.text._Z6matAddPiS_S_,"ax",@progbits
	.align	128
        .global         _Z6matAddPiS_S_
        .type           _Z6matAddPiS_S_,@function
        .size           _Z6matAddPiS_S_,(.L_x_1 - _Z6matAddPiS_S_)
        .other          _Z6matAddPiS_S_,@"STO_CUDA_ENTRY STV_DEFAULT"
_Z6matAddPiS_S_:
.text._Z6matAddPiS_S_:
[----:B------:R-:W-:Y:S01]  /*0000*/  LDC R1, c[0x0][0x37c] ;  /* 0x0000df00ff017b82 */ /* 0x000fe20000000800 */
[----:B------:R-:W0:Y:S07]  /*0010*/  S2R R2, SR_TID.Y ;  /* 0x0000000000027919 */ /* 0x000e2e0000002200 */
[----:B------:R-:W1:Y:S01]  /*0020*/  LDC R0, c[0x0][0x360] ;  /* 0x0000d800ff007b82 */ /* 0x000e620000000800 */
[----:B------:R-:W1:Y:S07]  /*0030*/  S2R R3, SR_TID.X ;  /* 0x0000000000037919 */ /* 0x000e6e0000002100 */
[----:B------:R-:W0:Y:S08]  /*0040*/  S2UR UR5, SR_CTAID.Y ;  /* 0x00000000000579c3 */ /* 0x000e300000002600 */
[----:B------:R-:W0:Y:S08]  /*0050*/  LDC R7, c[0x0][0x364] ;  /* 0x0000d900ff077b82 */ /* 0x000e300000000800 */
[----:B------:R-:W1:Y:S01]  /*0060*/  S2UR UR4, SR_CTAID.X ;  /* 0x00000000000479c3 */ /* 0x000e620000002500 */
[----:B0-----:R-:W-:-:S05]  /*0070*/  IMAD R7, R7, UR5, R2 ;  /* 0x0000000507077c24 */ /* 0x001fca000f8e0202 */
[----:B------:R-:W-:Y:S01]  /*0080*/  ISETP.GT.U32.AND P0, PT, R7, 0x3, PT ;  /* 0x000000030700780c */ /* 0x000fe20003f04070 */
[----:B-1----:R-:W-:-:S05]  /*0090*/  IMAD R0, R0, UR4, R3 ;  /* 0x0000000400007c24 */ /* 0x002fca000f8e0203 */
[----:B------:R-:W-:-:S13]  /*00a0*/  ISETP.GT.OR P0, PT, R0, 0x3, P0 ;  /* 0x000000030000780c */ /* 0x000fda0000704670 */
[----:B------:R-:W-:Y:S05]  /*00b0*/  @P0 EXIT ;  /* 0x000000000000094d */ /* 0x000fea0003800000 */
[----:B------:R-:W0:Y:S01]  /*00c0*/  LDC.64 R2, c[0x0][0x380] ;  /* 0x0000e000ff027b82 */ /* 0x000e220000000a00 */
[----:B------:R-:W1:Y:S01]  /*00d0*/  LDCU.64 UR4, c[0x0][0x358] ;  /* 0x00006b00ff0477ac */ /* 0x000e620008000a00 */
[----:B------:R-:W-:-:S06]  /*00e0*/  LEA R9, R0, R7, 0x2 ;  /* 0x0000000700097211 */ /* 0x000fcc00078e10ff */
[----:B------:R-:W2:Y:S08]  /*00f0*/  LDC.64 R4, c[0x0][0x388] ;  /* 0x0000e200ff047b82 */ /* 0x000eb00000000a00 */
[----:B------:R-:W3:Y:S01]  /*0100*/  LDC.64 R6, c[0x0][0x390] ;  /* 0x0000e400ff067b82 */ /* 0x000ee20000000a00 */
[----:B0-----:R-:W-:-:S06]  /*0110*/  IMAD.WIDE R2, R9, 0x4, R2 ;  /* 0x0000000409027825 */ /* 0x001fcc00078e0202 */
[----:B-1----:R-:W4:Y:S01]  /*0120*/  LDG.E R2, desc[UR4][R2.64] ;  /* 0x0000000402027981 */ /* 0x002f22000c1e1900 */
[----:B--2---:R-:W-:-:S06]  /*0130*/  IMAD.WIDE R4, R9, 0x4, R4 ;  /* 0x0000000409047825 */ /* 0x004fcc00078e0204 */
[----:B------:R-:W4:Y:S01]  /*0140*/  LDG.E R5, desc[UR4][R4.64] ;  /* 0x0000000404057981 */ /* 0x000f22000c1e1900 */
[----:B---3--:R-:W-:Y:S01]  /*0150*/  IMAD.WIDE R6, R9, 0x4, R6 ;  /* 0x0000000409067825 */ /* 0x008fe200078e0206 */
[----:B----4-:R-:W-:-:S05]  /*0160*/  IADD3 R9, PT, PT, R2, R5, RZ ;  /* 0x0000000502097210 */ /* 0x010fca0007ffe0ff */
[----:B------:R-:W-:Y:S01]  /*0170*/  STG.E desc[UR4][R6.64], R9 ;  /* 0x0000000906007986 */ /* 0x000fe2000c101904 */
[----:B------:R-:W-:Y:S05]  /*0180*/  EXIT ;  /* 0x000000000000794d */ /* 0x000fea0003800000 */
.L_x_0:
[----:B------:R-:W-:-:S00]  /*0190*/  BRA `(.L_x_0) ;  /* 0xfffffffc00fc7947 */ /* 0x000fc0000383ffff */
[----:B------:R-:W-:-:S00]  /*01a0*/  NOP ;  /* 0x0000000000007918 */ /* 0x000fc00000000000 */
        /* <DEDUP_REMOVED lines=13> */
.L_x_1:


//--------------------- .nv.shared.reserved.0     --------------------------
	.section	.nv.shared.reserved.0,"aw",@nobits
	.weak		__nv_reservedSMEM_offset_0_alias
	.size		__nv_reservedSMEM_offset_0_alias, 0, 64
	.other		__nv_reservedSMEM_offset_0_alias,@"STO_CUDA_RESERVED_SHARED STV_DEFAULT"
__nv_reservedSMEM_offset_0_alias:
	.zero		0
	.zero		64


//--------------------- .nv.constant0._Z6matAddPiS_S_ --------------------------
	.section	.nv.constant0._Z6matAddPiS_S_,"a",@progbits
	.sectionflags	@""
	.align	4
.nv.constant0._Z6matAddPiS_S_:
	.zero		920


//--------------------- SYMBOLS --------------------------

	.type		.nv.reservedSmem.offset0,@object
	.size		.nv.reservedSmem.offset0,0x4
